//
// Generated by NVIDIA NVVM Compiler
//
// Compiler Build ID: CL-36424714
// Cuda compilation tools, release 13.0, V13.0.88
// Based on NVVM 20.0.0
//

.version 9.0
.target sm_100
.address_size 64

	// .globl	_Z10regressionPfS_S_S_

.visible .entry _Z10regressionPfS_S_S_(
	.param .u64 .ptr .align 1 _Z10regressionPfS_S_S__param_0,
	.param .u64 .ptr .align 1 _Z10regressionPfS_S_S__param_1,
	.param .u64 .ptr .align 1 _Z10regressionPfS_S_S__param_2,
	.param .u64 .ptr .align 1 _Z10regressionPfS_S_S__param_3
)
{
	.reg .b32 	%f<212>;
	.reg .b64 	%rd<9>;

	ld.param.u64 	%rd1, [_Z10regressionPfS_S_S__param_0];
	ld.param.u64 	%rd2, [_Z10regressionPfS_S_S__param_1];
	ld.param.u64 	%rd3, [_Z10regressionPfS_S_S__param_2];
	ld.param.u64 	%rd4, [_Z10regressionPfS_S_S__param_3];
	cvta.to.global.u64 	%rd5, %rd2;
	cvta.to.global.u64 	%rd6, %rd1;
	cvta.to.global.u64 	%rd7, %rd4;
	ld.global.f32 	%f1, [%rd6];
	add.f32 	%f2, %f1, 0f00000000;
	ld.global.f32 	%f3, [%rd6+4];
	add.f32 	%f4, %f2, %f3;
	ld.global.f32 	%f5, [%rd6+8];
	add.f32 	%f6, %f4, %f5;
	ld.global.f32 	%f7, [%rd6+12];
	add.f32 	%f8, %f6, %f7;
	ld.global.f32 	%f9, [%rd6+16];
	add.f32 	%f10, %f8, %f9;
	ld.global.f32 	%f11, [%rd6+20];
	add.f32 	%f12, %f10, %f11;
	ld.global.f32 	%f13, [%rd6+24];
	add.f32 	%f14, %f12, %f13;
	ld.global.f32 	%f15, [%rd6+28];
	add.f32 	%f16, %f14, %f15;
	ld.global.f32 	%f17, [%rd6+32];
	add.f32 	%f18, %f16, %f17;
	ld.global.f32 	%f19, [%rd6+36];
	add.f32 	%f20, %f18, %f19;
	ld.global.f32 	%f21, [%rd6+40];
	add.f32 	%f22, %f20, %f21;
	ld.global.f32 	%f23, [%rd6+44];
	add.f32 	%f24, %f22, %f23;
	ld.global.f32 	%f25, [%rd6+48];
	add.f32 	%f26, %f24, %f25;
	ld.global.f32 	%f27, [%rd6+52];
	add.f32 	%f28, %f26, %f27;
	ld.global.f32 	%f29, [%rd6+56];
	add.f32 	%f30, %f28, %f29;
	ld.global.f32 	%f31, [%rd6+60];
	add.f32 	%f32, %f30, %f31;
	ld.global.f32 	%f33, [%rd5];
	add.f32 	%f34, %f33, 0f00000000;
	ld.global.f32 	%f35, [%rd5+4];
	add.f32 	%f36, %f34, %f35;
	ld.global.f32 	%f37, [%rd5+8];
	add.f32 	%f38, %f36, %f37;
	ld.global.f32 	%f39, [%rd5+12];
	add.f32 	%f40, %f38, %f39;
	ld.global.f32 	%f41, [%rd5+16];
	add.f32 	%f42, %f40, %f41;
	ld.global.f32 	%f43, [%rd5+20];
	add.f32 	%f44, %f42, %f43;
	ld.global.f32 	%f45, [%rd5+24];
	add.f32 	%f46, %f44, %f45;
	ld.global.f32 	%f47, [%rd5+28];
	add.f32 	%f48, %f46, %f47;
	ld.global.f32 	%f49, [%rd5+32];
	add.f32 	%f50, %f48, %f49;
	ld.global.f32 	%f51, [%rd5+36];
	add.f32 	%f52, %f50, %f51;
	ld.global.f32 	%f53, [%rd5+40];
	add.f32 	%f54, %f52, %f53;
	ld.global.f32 	%f55, [%rd5+44];
	add.f32 	%f56, %f54, %f55;
	ld.global.f32 	%f57, [%rd5+48];
	add.f32 	%f58, %f56, %f57;
	ld.global.f32 	%f59, [%rd5+52];
	add.f32 	%f60, %f58, %f59;
	ld.global.f32 	%f61, [%rd5+56];
	add.f32 	%f62, %f60, %f61;
	ld.global.f32 	%f63, [%rd5+60];
	add.f32 	%f64, %f62, %f63;
	fma.rn.f32 	%f65, %f1, %f33, 0f00000000;
	fma.rn.f32 	%f66, %f3, %f35, %f65;
	fma.rn.f32 	%f67, %f5, %f37, %f66;
	fma.rn.f32 	%f68, %f7, %f39, %f67;
	fma.rn.f32 	%f69, %f9, %f41, %f68;
	fma.rn.f32 	%f70, %f11, %f43, %f69;
	fma.rn.f32 	%f71, %f13, %f45, %f70;
	fma.rn.f32 	%f72, %f15, %f47, %f71;
	fma.rn.f32 	%f73, %f17, %f49, %f72;
	fma.rn.f32 	%f74, %f19, %f51, %f73;
	fma.rn.f32 	%f75, %f21, %f53, %f74;
	fma.rn.f32 	%f76, %f23, %f55, %f75;
	fma.rn.f32 	%f77, %f25, %f57, %f76;
	fma.rn.f32 	%f78, %f27, %f59, %f77;
	fma.rn.f32 	%f79, %f29, %f61, %f78;
	fma.rn.f32 	%f80, %f31, %f63, %f79;
	fma.rn.f32 	%f81, %f1, %f1, 0f00000000;
	fma.rn.f32 	%f82, %f3, %f3, %f81;
	fma.rn.f32 	%f83, %f5, %f5, %f82;
	fma.rn.f32 	%f84, %f7, %f7, %f83;
	fma.rn.f32 	%f85, %f9, %f9, %f84;
	fma.rn.f32 	%f86, %f11, %f11, %f85;
	fma.rn.f32 	%f87, %f13, %f13, %f86;
	fma.rn.f32 	%f88, %f15, %f15, %f87;
	fma.rn.f32 	%f89, %f17, %f17, %f88;
	fma.rn.f32 	%f90, %f19, %f19, %f89;
	fma.rn.f32 	%f91, %f21, %f21, %f90;
	fma.rn.f32 	%f92, %f23, %f23, %f91;
	fma.rn.f32 	%f93, %f25, %f25, %f92;
	fma.rn.f32 	%f94, %f27, %f27, %f93;
	fma.rn.f32 	%f95, %f29, %f29, %f94;
	fma.rn.f32 	%f96, %f31, %f31, %f95;
	mul.f32 	%f97, %f32, 0f3D800000;
	mul.f32 	%f98, %f32, %f64;
	mul.f32 	%f99, %f98, 0f3D800000;
	sub.f32 	%f100, %f80, %f99;
	mul.f32 	%f101, %f97, %f97;
	mul.f32 	%f102, %f101, 0f41800000;
	sub.f32 	%f103, %f96, %f102;
	div.rn.f32 	%f104, %f100, %f103;
	st.global.f32 	[%rd7], %f104;
	ld.global.f32 	%f105, [%rd6];
	add.f32 	%f106, %f105, 0f00000000;
	ld.global.f32 	%f107, [%rd6+4];
	add.f32 	%f108, %f106, %f107;
	ld.global.f32 	%f109, [%rd6+8];
	add.f32 	%f110, %f108, %f109;
	ld.global.f32 	%f111, [%rd6+12];
	add.f32 	%f112, %f110, %f111;
	ld.global.f32 	%f113, [%rd6+16];
	add.f32 	%f114, %f112, %f113;
	ld.global.f32 	%f115, [%rd6+20];
	add.f32 	%f116, %f114, %f115;
	ld.global.f32 	%f117, [%rd6+24];
	add.f32 	%f118, %f116, %f117;
	ld.global.f32 	%f119, [%rd6+28];
	add.f32 	%f120, %f118, %f119;
	ld.global.f32 	%f121, [%rd6+32];
	add.f32 	%f122, %f120, %f121;
	ld.global.f32 	%f123, [%rd6+36];
	add.f32 	%f124, %f122, %f123;
	ld.global.f32 	%f125, [%rd6+40];
	add.f32 	%f126, %f124, %f125;
	ld.global.f32 	%f127, [%rd6+44];
	add.f32 	%f128, %f126, %f127;
	ld.global.f32 	%f129, [%rd6+48];
	add.f32 	%f130, %f128, %f129;
	ld.global.f32 	%f131, [%rd6+52];
	add.f32 	%f132, %f130, %f131;
	ld.global.f32 	%f133, [%rd6+56];
	add.f32 	%f134, %f132, %f133;
	ld.global.f32 	%f135, [%rd6+60];
	add.f32 	%f136, %f134, %f135;
	ld.global.f32 	%f137, [%rd5];
	add.f32 	%f138, %f137, 0f00000000;
	ld.global.f32 	%f139, [%rd5+4];
	add.f32 	%f140, %f138, %f139;
	ld.global.f32 	%f141, [%rd5+8];
	add.f32 	%f142, %f140, %f141;
	ld.global.f32 	%f143, [%rd5+12];
	add.f32 	%f144, %f142, %f143;
	ld.global.f32 	%f145, [%rd5+16];
	add.f32 	%f146, %f144, %f145;
	ld.global.f32 	%f147, [%rd5+20];
	add.f32 	%f148, %f146, %f147;
	ld.global.f32 	%f149, [%rd5+24];
	add.f32 	%f150, %f148, %f149;
	ld.global.f32 	%f151, [%rd5+28];
	add.f32 	%f152, %f150, %f151;
	ld.global.f32 	%f153, [%rd5+32];
	add.f32 	%f154, %f152, %f153;
	ld.global.f32 	%f155, [%rd5+36];
	add.f32 	%f156, %f154, %f155;
	ld.global.f32 	%f157, [%rd5+40];
	add.f32 	%f158, %f156, %f157;
	ld.global.f32 	%f159, [%rd5+44];
	add.f32 	%f160, %f158, %f159;
	ld.global.f32 	%f161, [%rd5+48];
	add.f32 	%f162, %f160, %f161;
	ld.global.f32 	%f163, [%rd5+52];
	add.f32 	%f164, %f162, %f163;
	ld.global.f32 	%f165, [%rd5+56];
	add.f32 	%f166, %f164, %f165;
	ld.global.f32 	%f167, [%rd5+60];
	add.f32 	%f168, %f166, %f167;
	fma.rn.f32 	%f169, %f105, %f137, 0f00000000;
	fma.rn.f32 	%f170, %f107, %f139, %f169;
	fma.rn.f32 	%f171, %f109, %f141, %f170;
	fma.rn.f32 	%f172, %f111, %f143, %f171;
	fma.rn.f32 	%f173, %f113, %f145, %f172;
	fma.rn.f32 	%f174, %f115, %f147, %f173;
	fma.rn.f32 	%f175, %f117, %f149, %f174;
	fma.rn.f32 	%f176, %f119, %f151, %f175;
	fma.rn.f32 	%f177, %f121, %f153, %f176;
	fma.rn.f32 	%f178, %f123, %f155, %f177;
	fma.rn.f32 	%f179, %f125, %f157, %f178;
	fma.rn.f32 	%f180, %f127, %f159, %f179;
	fma.rn.f32 	%f181, %f129, %f161, %f180;
	fma.rn.f32 	%f182, %f131, %f163, %f181;
	fma.rn.f32 	%f183, %f133, %f165, %f182;
	fma.rn.f32 	%f184, %f135, %f167, %f183;
	fma.rn.f32 	%f185, %f105, %f105, 0f00000000;
	fma.rn.f32 	%f186, %f107, %f107, %f185;
	fma.rn.f32 	%f187, %f109, %f109, %f186;
	fma.rn.f32 	%f188, %f111, %f111, %f187;
	fma.rn.f32 	%f189, %f113, %f113, %f188;
	fma.rn.f32 	%f190, %f115, %f115, %f189;
	fma.rn.f32 	%f191, %f117, %f117, %f190;
	fma.rn.f32 	%f192, %f119, %f119, %f191;
	fma.rn.f32 	%f193, %f121, %f121, %f192;
	fma.rn.f32 	%f194, %f123, %f123, %f193;
	fma.rn.f32 	%f195, %f125, %f125, %f194;
	fma.rn.f32 	%f196, %f127, %f127, %f195;
	fma.rn.f32 	%f197, %f129, %f129, %f196;
	fma.rn.f32 	%f198, %f131, %f131, %f197;
	fma.rn.f32 	%f199, %f133, %f133, %f198;
	fma.rn.f32 	%f200, %f135, %f135, %f199;
	mul.f32 	%f201, %f136, 0f3D800000;
	mul.f32 	%f202, %f136, %f168;
	mul.f32 	%f203, %f202, 0f3D800000;
	sub.f32 	%f204, %f184, %f203;
	mul.f32 	%f205, %f201, %f201;
	mul.f32 	%f206, %f205, 0f41800000;
	sub.f32 	%f207, %f200, %f206;
	div.rn.f32 	%f208, %f204, %f207;
	mul.f32 	%f209, %f168, 0f3D800000;
	cvta.to.global.u64 	%rd8, %rd3;
	mul.f32 	%f210, %f208, %f201;
	sub.f32 	%f211, %f209, %f210;
	st.global.f32 	[%rd8], %f211;
	ret;

}


// ===== COMPILED SASS (sm_100) =====

	.target	sm_100

	.elftype	@"ET_EXEC"


//--------------------- .note.nv.tkinfo           --------------------------
	.section	.note.nv.tkinfo,"",@"SHT_NOTE"
	.sectionflags	@"SHF_NOTE_NV_TKINFO"
	.tkinfo
        /*0018*/ 	.word	0x00000002
        /*0030*/ 	.string	""
        /*0030*/ 	.string	"ptxas"
        /*0030*/ 	.string	"Cuda compilation tools, release 13.0, V13.0.88"
        /*0030*/ 	.string	"Build cuda_13.0.r13.0/compiler.36424714_0"
        /*0030*/ 	.string	"-arch sm_100 -m 64 "



//--------------------- .note.nv.cuinfo           --------------------------
	.section	.note.nv.cuinfo,"",@"SHT_NOTE"
	.sectionflags	@"SHF_NOTE_NV_CUINFO"
        /*0018*/ 	.short	0x0002
        /*001a*/ 	.short	0x0064
        /*001c*/ 	.short	0x0082
	.zero		2


//--------------------- .nv.info                  --------------------------
	.section	.nv.info,"",@"SHT_CUDA_INFO"
	.align	4


	//----- nvinfo : EIATTR_REGCOUNT
	.align		4
        /*0000*/ 	.byte	0x04, 0x2f
        /*0002*/ 	.short	(.L_1 - .L_0)
	.align		4
.L_0:
        /*0004*/ 	.word	index@(_Z10regressionPfS_S_S_)
        /*0008*/ 	.word	0x00000020


	//----- nvinfo : EIATTR_FRAME_SIZE
	.align		4
.L_1:
        /*000c*/ 	.byte	0x04, 0x11
        /*000e*/ 	.short	(.L_3 - .L_2)
	.align		4
.L_2:
        /*0010*/ 	.word	index@($__internal_0_$__cuda_sm3x_div_rn_noftz_f32_slowpath)
        /*0014*/ 	.word	0x00000000


	//----- nvinfo : EIATTR_FRAME_SIZE
	.align		4
.L_3:
        /*0018*/ 	.byte	0x04, 0x11
        /*001a*/ 	.short	(.L_5 - .L_4)
	.align		4
.L_4:
        /*001c*/ 	.word	index@(_Z10regressionPfS_S_S_)
        /*0020*/ 	.word	0x00000000


	//----- nvinfo : EIATTR_MIN_STACK_SIZE
	.align		4
.L_5:
        /*0024*/ 	.byte	0x04, 0x12
        /*0026*/ 	.short	(.L_7 - .L_6)
	.align		4
.L_6:
        /*0028*/ 	.word	index@(_Z10regressionPfS_S_S_)
        /*002c*/ 	.word	0x00000000
.L_7:


//--------------------- .nv.compat                --------------------------
	.section	.nv.compat,"",@"SHT_CUDA_COMPAT_INFO"
	.align	4
        /*0000*/ 	.byte	0x02, 0x09, 0x00, 0x00, 0x02, 0x02, 0x01, 0x00, 0x02, 0x05, 0x05, 0x00, 0x03, 0x07, 0x01, 0x01
        /*0010*/ 	.byte	0x02, 0x03, 0x00, 0x00, 0x02, 0x06, 0x01, 0x00, 0x04, 0x0b, 0x08, 0x00, 0x01, 0x00, 0x00, 0x00
        /*0020*/ 	.byte	0x00, 0x00, 0x00, 0x00


//--------------------- .nv.info._Z10regressionPfS_S_S_ --------------------------
	.section	.nv.info._Z10regressionPfS_S_S_,"",@"SHT_CUDA_INFO"
	.sectionflags	@""
	.align	4


	//----- nvinfo : EIATTR_CUDA_API_VERSION
	.align		4
        /*0000*/ 	.byte	0x04, 0x37
        /*0002*/ 	.short	(.L_9 - .L_8)
.L_8:
        /*0004*/ 	.word	0x00000082


	//----- nvinfo : EIATTR_KPARAM_INFO
	.align		4
.L_9:
        /*0008*/ 	.byte	0x04, 0x17
        /*000a*/ 	.short	(.L_11 - .L_10)
.L_10:
        /*000c*/ 	.word	0x00000000
        /*0010*/ 	.short	0x0003
        /*0012*/ 	.short	0x0018
        /*0014*/ 	.byte	0x00, 0xf5, 0x21, 0x00


	//----- nvinfo : EIATTR_KPARAM_INFO
	.align		4
.L_11:
        /*0018*/ 	.byte	0x04, 0x17
        /*001a*/ 	.short	(.L_13 - .L_12)
.L_12:
        /*001c*/ 	.word	0x00000000
        /*0020*/ 	.short	0x0002
        /*0022*/ 	.short	0x0010
        /*0024*/ 	.byte	0x00, 0xf5, 0x21, 0x00


	//----- nvinfo : EIATTR_KPARAM_INFO
	.align		4
.L_13:
        /*0028*/ 	.byte	0x04, 0x17
        /*002a*/ 	.short	(.L_15 - .L_14)
.L_14:
        /*002c*/ 	.word	0x00000000
        /*0030*/ 	.short	0x0001
        /*0032*/ 	.short	0x0008
        /*0034*/ 	.byte	0x00, 0xf5, 0x21, 0x00


	//----- nvinfo : EIATTR_KPARAM_INFO
	.align		4
.L_15:
        /*0038*/ 	.byte	0x04, 0x17
        /*003a*/ 	.short	(.L_17 - .L_16)
.L_16:
        /*003c*/ 	.word	0x00000000
        /*0040*/ 	.short	0x0000
        /*0042*/ 	.short	0x0000
        /*0044*/ 	.byte	0x00, 0xf5, 0x21, 0x00


	//----- nvinfo : EIATTR_SPARSE_MMA_MASK
	.align		4
.L_17:
        /*0048*/ 	.byte	0x03, 0x50
        /*004a*/ 	.short	0x0000


	//----- nvinfo : EIATTR_MAXREG_COUNT
	.align		4
        /*004c*/ 	.byte	0x03, 0x1b
        /*004e*/ 	.short	0x00ff


	//----- nvinfo : EIATTR_MERCURY_ISA_VERSION
	.align		4
        /*0050*/ 	.byte	0x03, 0x5f
        /*0052*/ 	.short	0x0101


	//----- nvinfo : EIATTR_VRC_CTA_INIT_COUNT
	.align		4
        /*0054*/ 	.byte	0x02, 0x4a
	.zero		1
	.zero		1


	//----- nvinfo : EIATTR_EXIT_INSTR_OFFSETS
	.align		4
        /*0058*/ 	.byte	0x04, 0x1c
        /*005a*/ 	.short	(.L_19 - .L_18)


	//   ....[0]....
.L_18:
        /*005c*/ 	.word	0x00000ed0


	//----- nvinfo : EIATTR_CRS_STACK_SIZE
	.align		4
.L_19:
        /*0060*/ 	.byte	0x04, 0x1e
        /*0062*/ 	.short	(.L_21 - .L_20)
.L_20:
        /*0064*/ 	.word	0x00000000


	//----- nvinfo : EIATTR_CBANK_PARAM_SIZE
	.align		4
.L_21:
        /*0068*/ 	.byte	0x03, 0x19
        /*006a*/ 	.short	0x0020


	//----- nvinfo : EIATTR_PARAM_CBANK
	.align		4
        /*006c*/ 	.byte	0x04, 0x0a
        /*006e*/ 	.short	(.L_23 - .L_22)
	.align		4
.L_22:
        /*0070*/ 	.word	index@(.nv.constant0._Z10regressionPfS_S_S_)
        /*0074*/ 	.short	0x0380
        /*0076*/ 	.short	0x0020


	//----- nvinfo : EIATTR_SW_WAR
	.align		4
.L_23:
        /*0078*/ 	.byte	0x04, 0x36
        /*007a*/ 	.short	(.L_25 - .L_24)
.L_24:
        /*007c*/ 	.word	0x00000008
.L_25:


//--------------------- .nv.callgraph             --------------------------
	.section	.nv.callgraph,"",@"SHT_CUDA_CALLGRAPH"
	.align	4
	.sectionentsize	8
	.align		4
        /*0000*/ 	.word	0x00000000
	.align		4
        /*0004*/ 	.word	0xffffffff
	.align		4
        /*0008*/ 	.word	0x00000000
	.align		4
        /*000c*/ 	.word	0xfffffffe
	.align		4
        /*0010*/ 	.word	0x00000000
	.align		4
        /*0014*/ 	.word	0xfffffffd
	.align		4
        /*0018*/ 	.word	0x00000000
	.align		4
        /*001c*/ 	.word	0xfffffffc


//--------------------- .text._Z10regressionPfS_S_S_ --------------------------
	.section	.text._Z10regressionPfS_S_S_,"ax",@progbits
	.align	128
        .global         _Z10regressionPfS_S_S_
        .type           _Z10regressionPfS_S_S_,@function
        .size           _Z10regressionPfS_S_S_,(.L_x_11 - _Z10regressionPfS_S_S_)
        .other          _Z10regressionPfS_S_S_,@"STO_CUDA_ENTRY STV_DEFAULT"
_Z10regressionPfS_S_S_:
.text._Z10regressionPfS_S_S_:
[----:B------:R-:W-:Y:S08]  /*0000*/  LDC R1, c[0x0][0x37c] ;  /* 0x0000df00ff017b82 */ /* 0x000ff00000000800 */
[----:B------:R-:W0:Y:S01]  /*0010*/  LDC.64 R4, c[0x0][0x380] ;  /* 0x0000e000ff047b82 */ /* 0x000e220000000a00 */
[----:B------:R-:W0:Y:S07]  /*0020*/  LDCU.64 UR4, c[0x0][0x358] ;  /* 0x00006b00ff0477ac */ /* 0x000e2e0008000a00 */
[----:B------:R-:W1:Y:S01]  /*0030*/  LDC.64 R6, c[0x0][0x388] ;  /* 0x0000e200ff067b82 */ /* 0x000e620000000a00 */
[----:B0-----:R-:W2:Y:S04]  /*0040*/  LDG.E R0, desc[UR4][R4.64] ;  /* 0x0000000404007981 */ /* 0x001ea8000c1e1900 */
[----:B------:R-:W3:Y:S04]  /*0050*/  LDG.E R27, desc[UR4][R4.64+0x4] ;  /* 0x00000404041b7981 */ /* 0x000ee8000c1e1900 */
[----:B-1----:R-:W4:Y:S04]  /*0060*/  LDG.E R3, desc[UR4][R6.64] ;  /* 0x0000000406037981 */ /* 0x002f28000c1e1900 */
[----:B------:R-:W5:Y:S04]  /*0070*/  LDG.E R17, desc[UR4][R6.64+0x4] ;  /* 0x0000040406117981 */ /* 0x000f68000c1e1900 */
        /* <DEDUP_REMOVED lines=15> */
[----:B------:R-:W5:Y:S01]  /*0170*/  LDG.E R28, desc[UR4][R6.64+0x3c] ;  /* 0x00003c04061c7981 */ /* 0x000f62000c1e1900 */
[----:B--2---:R-:W-:Y:S01]  /*0180*/  FADD R24, RZ, R0 ;  /* 0x00000000ff187221 */ /* 0x004fe20000000000 */
[----:B------:R-:W-:-:S03]  /*0190*/  FFMA R18, R0, R0, RZ ;  /* 0x0000000000127223 */ /* 0x000fc600000000ff */
[----:B---3--:R-:W-:Y:S01]  /*01a0*/  FADD R24, R24, R27 ;  /* 0x0000001b18187221 */ /* 0x008fe20000000000 */
[----:B----4-:R-:W-:Y:S02]  /*01b0*/  FFMA R20, R0, R3, RZ ;  /* 0x0000000300147223 */ /* 0x010fe400000000ff */
[----:B------:R-:W2:Y:S01]  /*01c0*/  LDG.E R0, desc[UR4][R4.64+0x28] ;  /* 0x0000280404007981 */ /* 0x000ea2000c1e1900 */
[C---:B------:R-:W-:Y:S01]  /*01d0*/  FFMA R18, R27.reuse, R27, R18 ;  /* 0x0000001b1b127223 */ /* 0x040fe20000000012 */
[----:B-----5:R-:W-:Y:S02]  /*01e0*/  FFMA R27, R27, R17, R20 ;  /* 0x000000111b1b7223 */ /* 0x020fe40000000014 */
[----:B------:R-:W3:Y:S01]  /*01f0*/  LDG.E R20, desc[UR4][R4.64+0x2c] ;  /* 0x00002c0404147981 */ /* 0x000ee2000c1e1900 */
[----:B------:R-:W-:Y:S01]  /*0200*/  FADD R26, RZ, R3 ;  /* 0x00000003ff1a7221 */ /* 0x000fe20000000000 */
[C---:B------:R-:W-:Y:S02]  /*0210*/  FFMA R3, R23.reuse, R23, R18 ;  /* 0x0000001717037223 */ /* 0x040fe40000000012 */
[----:B------:R-:W4:Y:S01]  /*0220*/  LDG.E R18, desc[UR4][R4.64+0x34] ;  /* 0x0000340404127981 */ /* 0x000f22000c1e1900 */
[----:B------:R-:W-:Y:S01]  /*0230*/  FADD R29, R26, R17 ;  /* 0x000000111a1d7221 */ /* 0x000fe20000000000 */
[----:B------:R-:W-:Y:S01]  /*0240*/  FFMA R27, R23, R22, R27 ;  /* 0x00000016171b7223 */ /* 0x000fe2000000001b */
[----:B------:R-:W-:-:S02]  /*0250*/  FADD R17, R24, R23 ;  /* 0x0000001718117221 */ /* 0x000fc40000000000 */
[----:B------:R-:W-:Y:S01]  /*0260*/  FADD R26, R29, R22 ;  /* 0x000000161d1a7221 */ /* 0x000fe20000000000 */
[----:B------:R-:W5:Y:S04]  /*0270*/  LDG.E R24, desc[UR4][R6.64+0x20] ;  /* 0x0000200406187981 */ /* 0x000f68000c1e1900 */
[----:B------:R-:W5:Y:S01]  /*0280*/  LDG.E R22, desc[UR4][R4.64+0x38] ;  /* 0x0000380404167981 */ /* 0x000f62000c1e1900 */
[----:B------:R-:W-:Y:S01]  /*0290*/  FADD R26, R26, R25 ;  /* 0x000000191a1a7221 */ /* 0x000fe20000000000 */
[----:B------:R-:W-:Y:S02]  /*02a0*/  FFMA R27, R2, R25, R27 ;  /* 0x00000019021b7223 */ /* 0x000fe4000000001b */
[----:B------:R-:W5:Y:S01]  /*02b0*/  LDG.E R23, desc[UR4][R4.64+0x3c] ;  /* 0x00003c0404177981 */ /* 0x000f62000c1e1900 */
[----:B------:R-:W-:-:S03]  /*02c0*/  FADD R26, R26, R21 ;  /* 0x000000151a1a7221 */ /* 0x000fc60000000000 */
[----:B------:R-:W5:Y:S01]  /*02d0*/  LDG.E R25, desc[UR4][R6.64+0x24] ;  /* 0x0000240406197981 */ /* 0x000f62000c1e1900 */
[----:B------:R-:W-:-:S03]  /*02e0*/  FFMA R27, R8, R21, R27 ;  /* 0x00000015081b7223 */ /* 0x000fc6000000001b */
        /* <DEDUP_REMOVED lines=10> */
[----:B------:R0:W5:Y:S01]  /*0390*/  LDG.E R11, desc[UR4][R6.64+0x34] ;  /* 0x00003404060b7981 */ /* 0x000162000c1e1900 */
[----:B------:R-:W-:Y:S01]  /*03a0*/  FADD R17, R17, R2 ;  /* 0x0000000211117221 */ /* 0x000fe20000000000 */
[----:B------:R-:W-:-:S03]  /*03b0*/  FFMA R3, R2, R2, R3 ;  /* 0x0000000202037223 */ /* 0x000fc60000000003 */
        /* <DEDUP_REMOVED lines=9> */
[----:B0-----:R-:W-:-:S03]  /*0450*/  FFMA R7, R15, R15, R14 ;  /* 0x0000000f0f077223 */ /* 0x001fc6000000000e */
[----:B------:R-:W-:Y:S01]  /*0460*/  FADD R3, R3, R16 ;  /* 0x0000001003037221 */ /* 0x000fe20000000000 */
[----:B------:R-:W-:-:S03]  /*0470*/  FFMA R7, R16, R16, R7 ;  /* 0x0000001010077223 */ /* 0x000fc60000000007 */
[----:B--2---:R-:W-:Y:S01]  /*0480*/  FADD R3, R3, R0 ;  /* 0x0000000003037221 */ /* 0x004fe20000000000 */
[----:B------:R-:W-:-:S03]  /*0490*/  FFMA R7, R0, R0, R7 ;  /* 0x0000000000077223 */ /* 0x000fc60000000007 */
[----:B---3--:R-:W-:-:S04]  /*04a0*/  FADD R2, R3, R20 ;  /* 0x0000001403027221 */ /* 0x008fc80000000000 */
[----:B------:R-:W-:Y:S01]  /*04b0*/  FADD R3, R2, R19 ;  /* 0x0000001302037221 */ /* 0x000fe20000000000 */
[----:B------:R-:W-:-:S03]  /*04c0*/  FFMA R2, R20, R20, R7 ;  /* 0x0000001414027223 */ /* 0x000fc60000000007 */
[----:B----4-:R-:W-:Y:S01]  /*04d0*/  FADD R3, R3, R18 ;  /* 0x0000001203037221 */ /* 0x010fe20000000000 */
[----:B------:R-:W-:Y:S01]  /*04e0*/  FFMA R7, R19, R19, R2 ;  /* 0x0000001313077223 */ /* 0x000fe20000000002 */
[----:B-----5:R-:W-:Y:S02]  /*04f0*/  FADD R6, R27, R24 ;  /* 0x000000181b067221 */ /* 0x020fe40000000000 */
[----:B------:R-:W-:Y:S01]  /*0500*/  FADD R2, R3, R22 ;  /* 0x0000001603027221 */ /* 0x000fe20000000000 */
[----:B------:R-:W-:Y:S01]  /*0510*/  FFMA R7, R18, R18, R7 ;  /* 0x0000001212077223 */ /* 0x000fe20000000007 */
[----:B------:R-:W-:Y:S02]  /*0520*/  FFMA R15, R15, R24, R26 ;  /* 0x000000180f0f7223 */ /* 0x000fe4000000001a */
[----:B------:R-:W-:Y:S01]  /*0530*/  FADD R2, R2, R23 ;  /* 0x0000001702027221 */ /* 0x000fe20000000000 */
[----:B------:R-:W-:Y:S01]  /*0540*/  FFMA R8, R22, R22, R7 ;  /* 0x0000001616087223 */ /* 0x000fe20000000007 */
[----:B------:R-:W-:-:S02]  /*0550*/  FADD R6, R6, R25 ;  /* 0x0000001906067221 */ /* 0x000fc40000000000 */
[----:B------:R-:W-:Y:S01]  /*0560*/  FMUL R7, R2, 0.0625 ;  /* 0x3d80000002077820 */ /* 0x000fe20000400000 */
[----:B------:R-:W-:Y:S01]  /*0570*/  FFMA R15, R16, R25, R15 ;  /* 0x00000019100f7223 */ /* 0x000fe2000000000f */
[----:B------:R-:W-:Y:S01]  /*0580*/  FADD R6, R6, R21 ;  /* 0x0000001506067221 */ /* 0x000fe20000000000 */
[----:B------:R-:W-:Y:S01]  /*0590*/  FFMA R3, R23, R23, R8 ;  /* 0x0000001717037223 */ /* 0x000fe20000000008 */
[----:B------:R-:W-:Y:S01]  /*05a0*/  FMUL R8, R7, R7 ;  /* 0x0000000707087220 */ /* 0x000fe20000400000 */
[----:B------:R-:W-:Y:S01]  /*05b0*/  FFMA R15, R0, R21, R15 ;  /* 0x00000015000f7223 */ /* 0x000fe2000000000f */
[----:B------:R-:W-:-:S03]  /*05c0*/  FADD R7, R6, R9 ;  /* 0x0000000906077221 */ /* 0x000fc60000000000 */
[----:B------:R-:W-:Y:S01]  /*05d0*/  FFMA R20, R20, R9, R15 ;  /* 0x0000000914147223 */ /* 0x000fe2000000000f */
[----:B------:R-:W-:Y:S01]  /*05e0*/  FADD R0, R7, R4 ;  /* 0x0000000407007221 */ /* 0x000fe20000000000 */
[----:B------:R-:W-:Y:S02]  /*05f0*/  FFMA R3, R8, -16, R3 ;  /* 0xc180000008037823 */ /* 0x000fe40000000003 */
[----:B------:R-:W-:Y:S02]  /*0600*/  FFMA R19, R19, R4, R20 ;  /* 0x0000000413137223 */ /* 0x000fe40000000014 */
[----:B------:R-:W0:Y:S01]  /*0610*/  MUFU.RCP R6, R3 ;  /* 0x0000000300067308 */ /* 0x000e220000001000 */
[----:B------:R-:W-:Y:S01]  /*0620*/  FADD R0, R0, R11 ;  /* 0x0000000b00007221 */ /* 0x000fe20000000000 */
[----:B------:R-:W-:-:S03]  /*0630*/  FFMA R19, R18, R11, R19 ;  /* 0x0000000b12137223 */ /* 0x000fc60000000013 */
[----:B------:R-:W-:Y:S01]  /*0640*/  FADD R7, R0, R5 ;  /* 0x0000000500077221 */ /* 0x000fe20000000000 */
[----:B------:R-:W-:-:S03]  /*0650*/  FFMA R22, R22, R5, R19 ;  /* 0x0000000516167223 */ /* 0x000fc60000000013 */
[----:B------:R-:W-:Y:S01]  /*0660*/  FADD R7, R7, R28 ;  /* 0x0000001c07077221 */ /* 0x000fe20000000000 */
[----:B------:R-:W-:-:S03]  /*0670*/  FFMA R0, R23, R28, R22 ;  /* 0x0000001c17007223 */ /* 0x000fc60000000016 */
[----:B------:R-:W-:-:S04]  /*0680*/  FMUL R7, R2, R7 ;  /* 0x0000000702077220 */ /* 0x000fc80000400000 */
[----:B------:R-:W-:Y:S01]  /*0690*/  FFMA R0, R7, -0.0625, R0 ;  /* 0xbd80000007007823 */ /* 0x000fe20000000000 */
[----:B0-----:R-:W-:-:S03]  /*06a0*/  FFMA R5, -R3, R6, 1 ;  /* 0x3f80000003057423 */ /* 0x001fc60000000106 */
[----:B------:R-:W0:Y:S01]  /*06b0*/  FCHK P0, R0, R3 ;  /* 0x0000000300007302 */ /* 0x000e220000000000 */
[----:B------:R-:W-:-:S04]  /*06c0*/  FFMA R5, R6, R5, R6 ;  /* 0x0000000506057223 */ /* 0x000fc80000000006 */
[----:B------:R-:W-:-:S04]  /*06d0*/  FFMA R2, R0, R5, RZ ;  /* 0x0000000500027223 */ /* 0x000fc800000000ff */
[----:B------:R-:W-:-:S04]  /*06e0*/  FFMA R4, -R3, R2, R0 ;  /* 0x0000000203047223 */ /* 0x000fc80000000100 */
[----:B------:R-:W-:Y:S01]  /*06f0*/  FFMA R7, R5, R4, R2 ;  /* 0x0000000405077223 */ /* 0x000fe20000000002 */
[----:B0-----:R-:W-:Y:S06]  /*0700*/  @!P0 BRA `(.L_x_0) ;  /* 0x00000000000c8947 */ /* 0x001fec0003800000 */
[----:B------:R-:W-:-:S07]  /*0710*/  MOV R6, 0x730 ;  /* 0x0000073000067802 */ /* 0x000fce0000000f00 */
[----:B------:R-:W-:Y:S05]  /*0720*/  CALL.REL.NOINC `($__internal_0_$__cuda_sm3x_div_rn_noftz_f32_slowpath) ;  /* 0x0000000400ec7944 */ /* 0x000fea0003c00000 */
[----:B------:R-:W-:-:S07]  /*0730*/  MOV R7, R0 ;  /* 0x0000000000077202 */ /* 0x000fce0000000f00 */
.L_x_0:
[----:B------:R-:W0:Y:S08]  /*0740*/  LDC.64 R10, c[0x0][0x398] ;  /* 0x0000e600ff0a7b82 */ /* 0x000e300000000a00 */
[----:B------:R-:W1:Y:S08]  /*0750*/  LDC.64 R4, c[0x0][0x388] ;  /* 0x0000e200ff047b82 */ /* 0x000e700000000a00 */
[----:B------:R-:W2:Y:S01]  /*0760*/  LDC.64 R2, c[0x0][0x380] ;  /* 0x0000e000ff027b82 */ /* 0x000ea20000000a00 */
[----:B0-----:R0:W-:Y:S04]  /*0770*/  STG.E desc[UR4][R10.64], R7 ;  /* 0x000000070a007986 */ /* 0x0011e8000c101904 */
[----:B-1----:R-:W3:Y:S04]  /*0780*/  LDG.E R15, desc[UR4][R4.64] ;  /* 0x00000004040f7981 */ /* 0x002ee8000c1e1900 */
[----:B------:R-:W4:Y:S04]  /*0790*/  LDG.E R17, desc[UR4][R4.64+0x4] ;  /* 0x0000040404117981 */ /* 0x000f28000c1e1900 */
[----:B--2---:R-:W2:Y:S04]  /*07a0*/  LDG.E R0, desc[UR4][R2.64] ;  /* 0x0000000402007981 */ /* 0x004ea8000c1e1900 */
[----:B------:R-:W5:Y:S04]  /*07b0*/  LDG.E R16, desc[UR4][R2.64+0x4] ;  /* 0x0000040402107981 */ /* 0x000f68000c1e1900 */
[----:B------:R-:W4:Y:S04]  /*07c0*/  LDG.E R19, desc[UR4][R2.64+0x8] ;  /* 0x0000080402137981 */ /* 0x000f28000c1e1900 */
[----:B------:R-:W4:Y:S04]  /*07d0*/  LDG.E R26, desc[UR4][R4.64+0x8] ;  /* 0x00000804041a7981 */ /* 0x000f28000c1e1900 */
[----:B------:R-:W4:Y:S04]  /*07e0*/  LDG.E R22, desc[UR4][R2.64+0xc] ;  /* 0x00000c0402167981 */ /* 0x000f28000c1e1900 */
[----:B------:R-:W4:Y:S04]  /*07f0*/  LDG.E R23, desc[UR4][R4.64+0xc] ;  /* 0x00000c0404177981 */ /* 0x000f28000c1e1900 */
[----:B------:R-:W4:Y:S04]  /*0800*/  LDG.E R6, desc[UR4][R2.64+0x10] ;  /* 0x0000100402067981 */ /* 0x000f28000c1e1900 */
[----:B------:R-:W4:Y:S04]  /*0810*/  LDG.E R9, desc[UR4][R4.64+0x10] ;  /* 0x0000100404097981 */ /* 0x000f28000c1e1900 */
[----:B0-----:R-:W4:Y:S04]  /*0820*/  LDG.E R7, desc[UR4][R2.64+0x14] ;  /* 0x0000140402077981 */ /* 0x001f28000c1e1900 */
[----:B------:R-:W4:Y:S04]  /*0830*/  LDG.E R8, desc[UR4][R4.64+0x14] ;  /* 0x0000140404087981 */ /* 0x000f28000c1e1900 */
[----:B------:R-:W4:Y:S04]  /*0840*/  LDG.E R14, desc[UR4][R2.64+0x18] ;  /* 0x00001804020e7981 */ /* 0x000f28000c1e1900 */
[----:B------:R-:W4:Y:S04]  /*0850*/  LDG.E R13, desc[UR4][R2.64+0x1c] ;  /* 0x00001c04020d7981 */ /* 0x000f28000c1e1900 */
[----:B------:R-:W4:Y:S04]  /*0860*/  LDG.E R12, desc[UR4][R2.64+0x20] ;  /* 0x00002004020c7981 */ /* 0x000f28000c1e1900 */
[----:B------:R-:W4:Y:S04]  /*0870*/  LDG.E R11, desc[UR4][R2.64+0x24] ;  /* 0x00002404020b7981 */ /* 0x000f28000c1e1900 */
[----:B------:R-:W4:Y:S04]  /*0880*/  LDG.E R10, desc[UR4][R2.64+0x28] ;  /* 0x00002804020a7981 */ /* 0x000f28000c1e1900 */
[----:B------:R-:W4:Y:S04]  /*0890*/  LDG.E R18, desc[UR4][R2.64+0x2c] ;  /* 0x00002c0402127981 */ /* 0x000f28000c1e1900 */
[----:B------:R-:W4:Y:S01]  /*08a0*/  LDG.E R20, desc[UR4][R4.64+0x1c] ;  /* 0x00001c0404147981 */ /* 0x000f22000c1e1900 */
[----:B---3--:R-:W-:Y:S01]  /*08b0*/  FADD R21, RZ, R15 ;  /* 0x0000000fff157221 */ /* 0x008fe20000000000 */
[C---:B--2---:R-:W-:Y:S01]  /*08c0*/  FFMA R25, R0.reuse, R15, RZ ;  /* 0x0000000f00197223 */ /* 0x044fe200000000ff */
[----:B------:R-:W-:Y:S01]  /*08d0*/  FADD R15, RZ, R0 ;  /* 0x00000000ff0f7221 */ /* 0x000fe20000000000 */
[----:B------:R-:W-:-:S03]  /*08e0*/  FFMA R27, R0, R0, RZ ;  /* 0x00000000001b7223 */ /* 0x000fc600000000ff */
[----:B-----5:R-:W-:Y:S01]  /*08f0*/  FADD R0, R15, R16 ;  /* 0x000000100f007221 */ /* 0x020fe20000000000 */
[C---:B----4-:R-:W-:Y:S01]  /*0900*/  FFMA R29, R16.reuse, R17, R25 ;  /* 0x00000011101d7223 */ /* 0x050fe20000000019 */
[----:B------:R-:W2:Y:S01]  /*0910*/  LDG.E R15, desc[UR4][R4.64+0x18] ;  /* 0x00001804040f7981 */ /* 0x000ea2000c1e1900 */
[----:B------:R-:W-:Y:S01]  /*0920*/  FADD R21, R21, R17 ;  /* 0x0000001115157221 */ /* 0x000fe20000000000 */
[----:B------:R-:W-:Y:S02]  /*0930*/  FFMA R16, R16, R16, R27 ;  /* 0x0000001010107223 */ /* 0x000fe4000000001b */
[----:B------:R-:W3:Y:S01]  /*0940*/  LDG.E R17, desc[UR4][R2.64+0x30] ;  /* 0x0000300402117981 */ /* 0x000ee2000c1e1900 */
[C---:B------:R-:W-:Y:S01]  /*0950*/  FFMA R24, R19.reuse, R26, R29 ;  /* 0x0000001a13187223 */ /* 0x040fe2000000001d */
[----:B------:R-:W-:Y:S01]  /*0960*/  FADD R25, R0, R19 ;  /* 0x0000001300197221 */ /* 0x000fe20000000000 */
[----:B------:R-:W-:Y:S01]  /*0970*/  FFMA R27, R19, R19, R16 ;  /* 0x00000013131b7223 */ /* 0x000fe20000000010 */
[----:B------:R-:W-:Y:S01]  /*0980*/  FADD R26, R21, R26 ;  /* 0x0000001a151a7221 */ /* 0x000fe20000000000 */
[----:B------:R-:W4:Y:S01]  /*0990*/  LDG.E R16, desc[UR4][R2.64+0x34] ;  /* 0x0000340402107981 */ /* 0x000f22000c1e1900 */
[----:B------:R-:W-:-:S03]  /*09a0*/  FADD R25, R25, R22 ;  /* 0x0000001619197221 */ /* 0x000fc60000000000 */
[----:B------:R-:W5:Y:S01]  /*09b0*/  LDG.E R21, desc[UR4][R4.64+0x20] ;  /* 0x0000200404157981 */ /* 0x000f62000c1e1900 */
[C---:B------:R-:W-:Y:S01]  /*09c0*/  FFMA R27, R22.reuse, R22, R27 ;  /* 0x00000016161b7223 */ /* 0x040fe2000000001b */
[----:B------:R-:W-:Y:S02]  /*09d0*/  FFMA R29, R22, R23, R24 ;  /* 0x00000017161d7223 */ /* 0x000fe40000000018 */
[----:B------:R-:W5:Y:S01]  /*09e0*/  LDG.E R0, desc[UR4][R2.64+0x38] ;  /* 0x0000380402007981 */ /* 0x000f62000c1e1900 */
[----:B------:R-:W-:-:S03]  /*09f0*/  FADD R28, R26, R23 ;  /* 0x000000171a1c7221 */ /* 0x000fc60000000000 */
[----:B------:R-:W5:Y:S04]  /*0a00*/  LDG.E R22, desc[UR4][R4.64+0x24] ;  /* 0x0000240404167981 */ /* 0x000f68000c1e1900 */
[----:B------:R-:W5:Y:S04]  /*0a10*/  LDG.E R19, desc[UR4][R2.64+0x3c] ;  /* 0x00003c0402137981 */ /* 0x000f68000c1e1900 */
[----:B------:R-:W5:Y:S01]  /*0a20*/  LDG.E R23, desc[UR4][R4.64+0x28] ;  /* 0x0000280404177981 */ /* 0x000f62000c1e1900 */
[----:B------:R-:W-:Y:S01]  /*0a30*/  FADD R24, R25, R6 ;  /* 0x0000000619187221 */ /* 0x000fe20000000000 */
[C---:B------:R-:W-:Y:S01]  /*0a40*/  FFMA R26, R6.reuse, R6, R27 ;  /* 0x00000006061a7223 */ /* 0x040fe2000000001b */
[----:B------:R-:W-:Y:S01]  /*0a50*/  FFMA R29, R6, R9, R29 ;  /* 0x00000009061d7223 */ /* 0x000fe2000000001d */
[----:B------:R-:W5:Y:S04]  /*0a60*/  LDG.E R25, desc[UR4][R4.64+0x38] ;  /* 0x0000380404197981 */ /* 0x000f68000c1e1900 */
[----:B------:R-:W5:Y:S01]  /*0a70*/  LDG.E R3, desc[UR4][R4.64+0x2c] ;  /* 0x00002c0404037981 */ /* 0x000f62000c1e1900 */
[----:B------:R-:W-:-:S03]  /*0a80*/  FADD R24, R24, R7 ;  /* 0x0000000718187221 */ /* 0x000fc60000000000 */
[----:B------:R-:W5:Y:S01]  /*0a90*/  LDG.E R2, desc[UR4][R4.64+0x30] ;  /* 0x0000300404027981 */ /* 0x000f62000c1e1900 */
[C---:B------:R-:W-:Y:S01]  /*0aa0*/  FFMA R27, R7.reuse, R7, R26 ;  /* 0x00000007071b7223 */ /* 0x040fe2000000001a */
[----:B------:R-:W-:Y:S02]  /*0ab0*/  FFMA R29, R7, R8, R29 ;  /* 0x00000008071d7223 */ /* 0x000fe4000000001d */
[----:B------:R-:W5:Y:S04]  /*0ac0*/  LDG.E R7, desc[UR4][R4.64+0x34] ;  /* 0x0000340404077981 */ /* 0x000f68000c1e1900 */
[----:B------:R0:W5:Y:S01]  /*0ad0*/  LDG.E R6, desc[UR4][R4.64+0x3c] ;  /* 0x00003c0404067981 */ /* 0x000162000c1e1900 */
[----:B------:R-:W-:Y:S01]  /*0ae0*/  FADD R24, R24, R14 ;  /* 0x0000000e18187221 */ /* 0x000fe20000000000 */
[----:B------:R-:W-:-:S03]  /*0af0*/  FFMA R26, R14, R14, R27 ;  /* 0x0000000e0e1a7223 */ /* 0x000fc6000000001b */
[----:B------:R-:W-:Y:S01]  /*0b00*/  FADD R24, R24, R13 ;  /* 0x0000000d18187221 */ /* 0x000fe20000000000 */
[----:B------:R-:W-:-:S03]  /*0b10*/  FFMA R26, R13, R13, R26 ;  /* 0x0000000d0d1a7223 */ /* 0x000fc6000000001a */
[----:B------:R-:W-:Y:S01]  /*0b20*/  FADD R24, R24, R12 ;  /* 0x0000000c18187221 */ /* 0x000fe20000000000 */
[----:B------:R-:W-:-:S03]  /*0b30*/  FADD R9, R28, R9 ;  /* 0x000000091c097221 */ /* 0x000fc60000000000 */
[----:B------:R-:W-:Y:S01]  /*0b40*/  FADD R27, R24, R11 ;  /* 0x0000000b181b7221 */ /* 0x000fe20000000000 */
[----:B------:R-:W-:Y:S01]  /*0b50*/  FFMA R26, R12, R12, R26 ;  /* 0x0000000c0c1a7223 */ /* 0x000fe2000000001a */
[----:B------:R-:W-:Y:S02]  /*0b60*/  FADD R8, R9, R8 ;  /* 0x0000000809087221 */ /* 0x000fe40000000000 */
[----:B------:R-:W-:Y:S01]  /*0b70*/  FADD R27, R27, R10 ;  /* 0x0000000a1b1b7221 */ /* 0x000fe20000000000 */
[----:B------:R-:W-:-:S03]  /*0b80*/  FFMA R26, R11, R11, R26 ;  /* 0x0000000b0b1a7223 */ /* 0x000fc6000000001a */
[----:B------:R-:W-:Y:S01]  /*0b90*/  FADD R24, R27, R18 ;  /* 0x000000121b187221 */ /* 0x000fe20000000000 */
[----:B------:R-:W-:-:S04]  /*0ba0*/  FFMA R27, R10, R10, R26 ;  /* 0x0000000a0a1b7223 */ /* 0x000fc8000000001a */
[----:B0-----:R-:W-:Y:S01]  /*0bb0*/  FFMA R4, R18, R18, R27 ;  /* 0x0000001212047223 */ /* 0x001fe2000000001b */
[----:B--2---:R-:W-:Y:S01]  /*0bc0*/  FADD R9, R8, R15 ;  /* 0x0000000f08097221 */ /* 0x004fe20000000000 */
[----:B------:R-:W-:Y:S01]  /*0bd0*/  FFMA R14, R14, R15, R29 ;  /* 0x0000000f0e0e7223 */ /* 0x000fe2000000001d */
[----:B---3--:R-:W-:Y:S02]  /*0be0*/  FADD R5, R24, R17 ;  /* 0x0000001118057221 */ /* 0x008fe40000000000 */
[----:B------:R-:W-:Y:S01]  /*0bf0*/  FADD R8, R9, R20 ;  /* 0x0000001409087221 */ /* 0x000fe20000000000 */
[----:B------:R-:W-:Y:S01]  /*0c00*/  FFMA R13, R13, R20, R14 ;  /* 0x000000140d0d7223 */ /* 0x000fe2000000000e */
[----:B----4-:R-:W-:Y:S01]  /*0c10*/  FADD R5, R5, R16 ;  /* 0x0000001005057221 */ /* 0x010fe20000000000 */
[----:B------:R-:W-:Y:S01]  /*0c20*/  FFMA R15, R17, R17, R4 ;  /* 0x00000011110f7223 */ /* 0x000fe20000000004 */
[----:B-----5:R-:W-:Y:S01]  /*0c30*/  FADD R9, R8, R21 ;  /* 0x0000001508097221 */ /* 0x020fe20000000000 */
[----:B------:R-:W-:Y:S01]  /*0c40*/  FFMA R12, R12, R21, R13 ;  /* 0x000000150c0c7223 */ /* 0x000fe2000000000d */
[----:B------:R-:W-:-:S02]  /*0c50*/  FADD R4, R5, R0 ;  /* 0x0000000005047221 */ /* 0x000fc40000000000 */
[----:B------:R-:W-:Y:S01]  /*0c60*/  FADD R8, R9, R22 ;  /* 0x0000001609087221 */ /* 0x000fe20000000000 */
[----:B------:R-:W-:Y:S01]  /*0c70*/  FFMA R11, R11, R22, R12 ;  /* 0x000000160b0b7223 */ /* 0x000fe2000000000c */
[----:B------:R-:W-:Y:S01]  /*0c80*/  FFMA R15, R16, R16, R15 ;  /* 0x00000010100f7223 */ /* 0x000fe2000000000f */
[----:B------:R-:W-:Y:S01]  /*0c90*/  FADD R5, R4, R19 ;  /* 0x0000001304057221 */ /* 0x000fe20000000000 */
[----:B------:R-:W-:Y:S01]  /*0ca0*/  FADD R8, R8, R23 ;  /* 0x0000001708087221 */ /* 0x000fe20000000000 */
[----:B------:R-:W-:Y:S01]  /*0cb0*/  FFMA R23, R10, R23, R11 ;  /* 0x000000170a177223 */ /* 0x000fe2000000000b */
[----:B------:R-:W-:Y:S01]  /*0cc0*/  FFMA R14, R0, R0, R15 ;  /* 0x00000000000e7223 */ /* 0x000fe2000000000f */
[----:B------:R-:W-:Y:S01]  /*0cd0*/  FMUL R4, R5, 0.0625 ;  /* 0x3d80000005047820 */ /* 0x000fe20000400000 */
[----:B------:R-:W-:Y:S02]  /*0ce0*/  FADD R11, R8, R3 ;  /* 0x00000003080b7221 */ /* 0x000fe40000000000 */
[----:B------:R-:W-:Y:S01]  /*0cf0*/  FFMA R9, R19, R19, R14 ;  /* 0x0000001313097223 */ /* 0x000fe2000000000e */
[----:B------:R-:W-:Y:S01]  /*0d00*/  FMUL R12, R4, R4 ;  /* 0x00000004040c7220 */ /* 0x000fe20000400000 */
[----:B------:R-:W-:Y:S01]  /*0d10*/  FFMA R18, R18, R3, R23 ;  /* 0x0000000312127223 */ /* 0x000fe20000000017 */
[----:B------:R-:W-:-:S02]  /*0d20*/  FADD R8, R11, R2 ;  /* 0x000000020b087221 */ /* 0x000fc40000000000 */
[----:B------:R-:W-:Y:S01]  /*0d30*/  FFMA R9, R12, -16, R9 ;  /* 0xc18000000c097823 */ /* 0x000fe20000000009 */
[----:B------:R-:W-:Y:S01]  /*0d40*/  FFMA R17, R17, R2, R18 ;  /* 0x0000000211117223 */ /* 0x000fe20000000012 */
[----:B------:R-:W-:Y:S02]  /*0d50*/  FADD R8, R8, R7 ;  /* 0x0000000708087221 */ /* 0x000fe40000000000 */
[----:B------:R-:W0:Y:S01]  /*0d60*/  MUFU.RCP R10, R9 ;  /* 0x00000009000a7308 */ /* 0x000e220000001000 */
[----:B------:R-:W-:Y:S01]  /*0d70*/  FFMA R17, R16, R7, R17 ;  /* 0x0000000710117223 */ /* 0x000fe20000000011 */
[----:B------:R-:W-:-:S03]  /*0d80*/  FADD R3, R8, R25 ;  /* 0x0000001908037221 */ /* 0x000fc60000000000 */
[----:B------:R-:W-:Y:S01]  /*0d90*/  FFMA R0, R0, R25, R17 ;  /* 0x0000001900007223 */ /* 0x000fe20000000011 */
[----:B------:R-:W-:-:S03]  /*0da0*/  FADD R2, R3, R6 ;  /* 0x0000000603027221 */ /* 0x000fc60000000000 */
[----:B------:R-:W-:Y:S01]  /*0db0*/  FFMA R0, R19, R6, R0 ;  /* 0x0000000613007223 */ /* 0x000fe20000000000 */
        /* <DEDUP_REMOVED lines=9> */
[----:B------:R-:W-:Y:S02]  /*0e50*/  MOV R3, R9 ;  /* 0x0000000900037202 */ /* 0x000fe40000000f00 */
[----:B------:R-:W-:-:S07]  /*0e60*/  MOV R6, 0xe80 ;  /* 0x00000e8000067802 */ /* 0x000fce0000000f00 */
[----:B------:R-:W-:Y:S05]  /*0e70*/  CALL.REL.NOINC `($__internal_0_$__cuda_sm3x_div_rn_noftz_f32_slowpath) ;  /* 0x0000000000187944 */ /* 0x000fea0003c00000 */
[----:B------:R-:W-:-:S07]  /*0e80*/  MOV R3, R0 ;  /* 0x0000000000037202 */ /* 0x000fce0000000f00 */
.L_x_1:
[----:B------:R-:W0:Y:S01]  /*0e90*/  LDC.64 R6, c[0x0][0x390] ;  /* 0x0000e400ff067b82 */ /* 0x000e220000000a00 */
[----:B------:R-:W-:-:S04]  /*0ea0*/  FMUL R3, R4, R3 ;  /* 0x0000000304037220 */ /* 0x000fc80000400000 */
[----:B------:R-:W-:-:S05]  /*0eb0*/  FFMA R3, R2, 0.0625, -R3 ;  /* 0x3d80000002037823 */ /* 0x000fca0000000803 */
[----:B0-----:R-:W-:Y:S01]  /*0ec0*/  STG.E desc[UR4][R6.64], R3 ;  /* 0x0000000306007986 */ /* 0x001fe2000c101904 */
[----:B------:R-:W-:Y:S05]  /*0ed0*/  EXIT ;  /* 0x000000000000794d */ /* 0x000fea0003800000 */
        .weak           $__internal_0_$__cuda_sm3x_div_rn_noftz_f32_slowpath
        .type           $__internal_0_$__cuda_sm3x_div_rn_noftz_f32_slowpath,@function
        .size           $__internal_0_$__cuda_sm3x_div_rn_noftz_f32_slowpath,(.L_x_11 - $__internal_0_$__cuda_sm3x_div_rn_noftz_f32_slowpath)
$__internal_0_$__cuda_sm3x_div_rn_noftz_f32_slowpath:
[----:B------:R-:W-:Y:S02]  /*0ee0*/  SHF.R.U32.HI R7, RZ, 0x17, R3 ;  /* 0x00000017ff077819 */ /* 0x000fe40000011603 */
[----:B------:R-:W-:Y:S02]  /*0ef0*/  SHF.R.U32.HI R5, RZ, 0x17, R0 ;  /* 0x00000017ff057819 */ /* 0x000fe40000011600 */
[----:B------:R-:W-:Y:S02]  /*0f00*/  LOP3.LUT R12, R7, 0xff, RZ, 0xc0, !PT ;  /* 0x000000ff070c7812 */ /* 0x000fe400078ec0ff */
[----:B------:R-:W-:Y:S02]  /*0f10*/  LOP3.LUT R10, R5, 0xff, RZ, 0xc0, !PT ;  /* 0x000000ff050a7812 */ /* 0x000fe400078ec0ff */
[----:B------:R-:W-:Y:S02]  /*0f20*/  IADD3 R8, PT, PT, R12, -0x1, RZ ;  /* 0xffffffff0c087810 */ /* 0x000fe40007ffe0ff */
[----:B------:R-:W-:-:S02]  /*0f30*/  IADD3 R7, PT, PT, R10, -0x1, RZ ;  /* 0xffffffff0a077810 */ /* 0x000fc40007ffe0ff */
[----:B------:R-:W-:-:S04]  /*0f40*/  ISETP.GT.U32.AND P0, PT, R8, 0xfd, PT ;  /* 0x000000fd0800780c */ /* 0x000fc80003f04070 */
[----:B------:R-:W-:-:S13]  /*0f50*/  ISETP.GT.U32.OR P0, PT, R7, 0xfd, P0 ;  /* 0x000000fd0700780c */ /* 0x000fda0000704470 */
[----:B------:R-:W-:Y:S01]  /*0f60*/  @!P0 MOV R5, RZ ;  /* 0x000000ff00058202 */ /* 0x000fe20000000f00 */
[----:B------:R-:W-:Y:S06]  /*0f70*/  @!P0 BRA `(.L_x_2) ;  /* 0x00000000005c8947 */ /* 0x000fec0003800000 */
[----:B------:R-:W-:Y:S02]  /*0f80*/  FSETP.GTU.FTZ.AND P0, PT, |R0|, +INF , PT ;  /* 0x7f8000000000780b */ /* 0x000fe40003f1c200 */
[----:B------:R-:W-:-:S04]  /*0f90*/  FSETP.GTU.FTZ.AND P1, PT, |R3|, +INF , PT ;  /* 0x7f8000000300780b */ /* 0x000fc80003f3c200 */
[----:B------:R-:W-:-:S13]  /*0fa0*/  PLOP3.LUT P0, PT, P0, P1, PT, 0xf8, 0x8f ;  /* 0x00000000008f781c */ /* 0x000fda0000703f70 */
[----:B------:R-:W-:Y:S05]  /*0fb0*/  @P0 BRA `(.L_x_3) ;  /* 0x0000000400440947 */ /* 0x000fea0003800000 */
[----:B------:R-:W-:-:S13]  /*0fc0*/  LOP3.LUT P0, RZ, R3, 0x7fffffff, R0, 0xc8, !PT ;  /* 0x7fffffff03ff7812 */ /* 0x000fda000780c800 */
[----:B------:R-:W-:Y:S05]  /*0fd0*/  @!P0 BRA `(.L_x_4) ;  /* 0x0000000400348947 */ /* 0x000fea0003800000 */
[C---:B------:R-:W-:Y:S02]  /*0fe0*/  FSETP.NEU.FTZ.AND P2, PT, |R0|.reuse, +INF , PT ;  /* 0x7f8000000000780b */ /* 0x040fe40003f5d200 */
[----:B------:R-:W-:Y:S02]  /*0ff0*/  FSETP.NEU.FTZ.AND P1, PT, |R3|, +INF , PT ;  /* 0x7f8000000300780b */ /* 0x000fe40003f3d200 */
[----:B------:R-:W-:-:S11]  /*1000*/  FSETP.NEU.FTZ.AND P0, PT, |R0|, +INF , PT ;  /* 0x7f8000000000780b */ /* 0x000fd60003f1d200 */
[----:B------:R-:W-:Y:S05]  /*1010*/  @!P1 BRA !P2, `(.L_x_4) ;  /* 0x0000000400249947 */ /* 0x000fea0005000000 */
[----:B------:R-:W-:-:S04]  /*1020*/  LOP3.LUT P2, RZ, R0, 0x7fffffff, RZ, 0xc0, !PT ;  /* 0x7fffffff00ff7812 */ /* 0x000fc8000784c0ff */
[----:B------:R-:W-:-:S13]  /*1030*/  PLOP3.LUT P1, PT, P1, P2, PT, 0x2f, 0xf2 ;  /* 0x0000000000f2781c */ /* 0x000fda0000f24577 */
[----:B------:R-:W-:Y:S05]  /*1040*/  @P1 BRA `(.L_x_5) ;  /* 0x0000000400101947 */ /* 0x000fea0003800000 */
[----:B------:R-:W-:-:S04]  /*1050*/  LOP3.LUT P1, RZ, R3, 0x7fffffff, RZ, 0xc0, !PT ;  /* 0x7fffffff03ff7812 */ /* 0x000fc8000782c0ff */
[----:B------:R-:W-:-:S13]  /*1060*/  PLOP3.LUT P0, PT, P0, P1, PT, 0x2f, 0xf2 ;  /* 0x0000000000f2781c */ /* 0x000fda0000702577 */
[----:B------:R-:W-:Y:S05]  /*1070*/  @P0 BRA `(.L_x_6) ;  /* 0x0000000000f80947 */ /* 0x000fea0003800000 */
[----:B------:R-:W-:Y:S02]  /*1080*/  ISETP.GE.AND P0, PT, R7, RZ, PT ;  /* 0x000000ff0700720c */ /* 0x000fe40003f06270 */
[----:B------:R-:W-:-:S11]  /*1090*/  ISETP.GE.AND P1, PT, R8, RZ, PT ;  /* 0x000000ff0800720c */ /* 0x000fd60003f26270 */
[----:B------:R-:W-:Y:S01]  /*10a0*/  @P0 MOV R5, RZ ;  /* 0x000000ff00050202 */ /* 0x000fe20000000f00 */
[----:B------:R-:W-:Y:S01]  /*10b0*/  @!P0 FFMA R0, R0, 1.84467440737095516160e+19, RZ ;  /* 0x5f80000000008823 */ /* 0x000fe200000000ff */
[----:B------:R-:W-:Y:S01]  /*10c0*/  @!P0 MOV R5, 0xffffffc0 ;  /* 0xffffffc000058802 */ /* 0x000fe20000000f00 */
[----:B------:R-:W-:-:S03]  /*10d0*/  @!P1 FFMA R3, R3, 1.84467440737095516160e+19, RZ ;  /* 0x5f80000003039823 */ /* 0x000fc600000000ff */
[----:B------:R-:W-:-:S07]  /*10e0*/  @!P1 IADD3 R5, PT, PT, R5, 0x40, RZ ;  /* 0x0000004005059810 */ /* 0x000fce0007ffe0ff */
.L_x_2:
[----:B------:R-:W-:-:S04]  /*10f0*/  LEA R8, R12, 0xc0800000, 0x17 ;  /* 0xc08000000c087811 */ /* 0x000fc800078eb8ff */
[----:B------:R-:W-:Y:S02]  /*1100*/  IADD3 R8, PT, PT, -R8, R3, RZ ;  /* 0x0000000308087210 */ /* 0x000fe40007ffe1ff */
[----:B------:R-:W-:Y:S02]  /*1110*/  IADD3 R3, PT, PT, R10, -0x7f, RZ ;  /* 0xffffff810a037810 */ /* 0x000fe40007ffe0ff */
[----:B------:R0:W1:Y:S01]  /*1120*/  MUFU.RCP R7, R8 ;  /* 0x0000000800077308 */ /* 0x0000620000001000 */
[----:B------:R-:W-:Y:S02]  /*1130*/  FADD.FTZ R9, -R8, -RZ ;  /* 0x800000ff08097221 */ /* 0x000fe40000010100 */
[C---:B------:R-:W-:Y:S01]  /*1140*/  IMAD R0, R3.reuse, -0x800000, R0 ;  /* 0xff80000003007824 */ /* 0x040fe200078e0200 */
[----:B0-----:R-:W-:-:S04]  /*1150*/  IADD3 R8, PT, PT, R3, 0x7f, -R12 ;  /* 0x0000007f03087810 */ /* 0x001fc80007ffe80c */
[----:B------:R-:W-:Y:S01]  /*1160*/  IADD3 R8, PT, PT, R8, R5, RZ ;  /* 0x0000000508087210 */ /* 0x000fe20007ffe0ff */
[----:B-1----:R-:W-:-:S04]  /*1170*/  FFMA R10, R7, R9, 1 ;  /* 0x3f800000070a7423 */ /* 0x002fc80000000009 */
[----:B------:R-:W-:-:S04]  /*1180*/  FFMA R14, R7, R10, R7 ;  /* 0x0000000a070e7223 */ /* 0x000fc80000000007 */
[----:B------:R-:W-:-:S04]  /*1190*/  FFMA R7, R0, R14, RZ ;  /* 0x0000000e00077223 */ /* 0x000fc800000000ff */
[----:B------:R-:W-:-:S04]  /*11a0*/  FFMA R10, R9, R7, R0 ;  /* 0x00000007090a7223 */ /* 0x000fc80000000000 */
[----:B------:R-:W-:-:S04]  /*11b0*/  FFMA R7, R14, R10, R7 ;  /* 0x0000000a0e077223 */ /* 0x000fc80000000007 */
[----:B------:R-:W-:-:S04]  /*11c0*/  FFMA R10, R9, R7, R0 ;  /* 0x00000007090a7223 */ /* 0x000fc80000000000 */
[----:B------:R-:W-:-:S05]  /*11d0*/  FFMA R0, R14, R10, R7 ;  /* 0x0000000a0e007223 */ /* 0x000fca0000000007 */
[----:B------:R-:W-:-:S04]  /*11e0*/  SHF.R.U32.HI R3, RZ, 0x17, R0 ;  /* 0x00000017ff037819 */ /* 0x000fc80000011600 */
[----:B------:R-:W-:-:S04]  /*11f0*/  LOP3.LUT R3, R3, 0xff, RZ, 0xc0, !PT ;  /* 0x000000ff03037812 */ /* 0x000fc800078ec0ff */
[----:B------:R-:W-:-:S04]  /*1200*/  IADD3 R9, PT, PT, R3, R8, RZ ;  /* 0x0000000803097210 */ /* 0x000fc80007ffe0ff */
[----:B------:R-:W-:-:S04]  /*1210*/  IADD3 R3, PT, PT, R9, -0x1, RZ ;  /* 0xffffffff09037810 */ /* 0x000fc80007ffe0ff */
[----:B------:R-:W-:-:S13]  /*1220*/  ISETP.GE.U32.AND P0, PT, R3, 0xfe, PT ;  /* 0x000000fe0300780c */ /* 0x000fda0003f06070 */
[----:B------:R-:W-:Y:S05]  /*1230*/  @!P0 BRA `(.L_x_7) ;  /* 0x0000000000808947 */ /* 0x000fea0003800000 */
[----:B------:R-:W-:-:S13]  /*1240*/  ISETP.GT.AND P0, PT, R9, 0xfe, PT ;  /* 0x000000fe0900780c */ /* 0x000fda0003f04270 */
[----:B------:R-:W-:Y:S05]  /*1250*/  @P0 BRA `(.L_x_8) ;  /* 0x00000000006c0947 */ /* 0x000fea0003800000 */
[----:B------:R-:W-:-:S13]  /*1260*/  ISETP.GE.AND P0, PT, R9, 0x1, PT ;  /* 0x000000010900780c */ /* 0x000fda0003f06270 */
[----:B------:R-:W-:Y:S05]  /*1270*/  @P0 BRA `(.L_x_9) ;  /* 0x0000000000980947 */ /* 0x000fea0003800000 */
[----:B------:R-:W-:Y:S02]  /*1280*/  ISETP.GE.AND P0, PT, R9, -0x18, PT ;  /* 0xffffffe80900780c */ /* 0x000fe40003f06270 */
[----:B------:R-:W-:-:S11]  /*1290*/  LOP3.LUT R0, R0, 0x80000000, RZ, 0xc0, !PT ;  /* 0x8000000000007812 */ /* 0x000fd600078ec0ff */
[----:B------:R-:W-:Y:S05]  /*12a0*/  @!P0 BRA `(.L_x_9) ;  /* 0x00000000008c8947 */ /* 0x000fea0003800000 */
[CCC-:B------:R-:W-:Y:S01]  /*12b0*/  FFMA.RZ R3, R14.reuse, R10.reuse, R7.reuse ;  /* 0x0000000a0e037223 */ /* 0x1c0fe2000000c007 */
[CCC-:B------:R-:W-:Y:S01]  /*12c0*/  FFMA.RM R8, R14.reuse, R10.reuse, R7.reuse ;  /* 0x0000000a0e087223 */ /* 0x1c0fe20000004007 */
[C---:B------:R-:W-:Y:S02]  /*12d0*/  ISETP.NE.AND P2, PT, R9.reuse, RZ, PT ;  /* 0x000000ff0900720c */ /* 0x040fe40003f45270 */
[----:B------:R-:W-:Y:S02]  /*12e0*/  ISETP.NE.AND P1, PT, R9, RZ, PT ;  /* 0x000000ff0900720c */ /* 0x000fe40003f25270 */
[----:B------:R-:W-:Y:S01]  /*12f0*/  LOP3.LUT R5, R3, 0x7fffff, RZ, 0xc0, !PT ;  /* 0x007fffff03057812 */ /* 0x000fe200078ec0ff */
[----:B------:R-:W-:Y:S01]  /*1300*/  FFMA.RP R3, R14, R10, R7 ;  /* 0x0000000a0e037223 */ /* 0x000fe20000008007 */
[----:B------:R-:W-:Y:S02]  /*1310*/  IADD3 R10, PT, PT, R9, 0x20, RZ ;  /* 0x00000020090a7810 */ /* 0x000fe40007ffe0ff */
[----:B------:R-:W-:-:S02]  /*1320*/  LOP3.LUT R5, R5, 0x800000, RZ, 0xfc, !PT ;  /* 0x0080000005057812 */ /* 0x000fc400078efcff */
[----:B------:R-:W-:Y:S02]  /*1330*/  IADD3 R7, PT, PT, -R9, RZ, RZ ;  /* 0x000000ff09077210 */ /* 0x000fe40007ffe1ff */
[----:B------:R-:W-:Y:S02]  /*1340*/  SHF.L.U32 R10, R5, R10, RZ ;  /* 0x0000000a050a7219 */ /* 0x000fe400000006ff */
[----:B------:R-:W-:Y:S02]  /*1350*/  FSETP.NEU.FTZ.AND P0, PT, R3, R8, PT ;  /* 0x000000080300720b */ /* 0x000fe40003f1d000 */
[----:B------:R-:W-:Y:S02]  /*1360*/  SEL R8, R7, RZ, P2 ;  /* 0x000000ff07087207 */ /* 0x000fe40001000000 */
[----:B------:R-:W-:Y:S02]  /*1370*/  ISETP.NE.AND P1, PT, R10, RZ, P1 ;  /* 0x000000ff0a00720c */ /* 0x000fe40000f25270 */
[----:B------:R-:W-:-:S02]  /*1380*/  SHF.R.U32.HI R8, RZ, R8, R5 ;  /* 0x00000008ff087219 */ /* 0x000fc40000011605 */
[----:B------:R-:W-:Y:S02]  /*1390*/  PLOP3.LUT P0, PT, P0, P1, PT, 0xf8, 0x8f ;  /* 0x00000000008f781c */ /* 0x000fe40000703f70 */
[----:B------:R-:W-:Y:S02]  /*13a0*/  SHF.R.U32.HI R10, RZ, 0x1, R8 ;  /* 0x00000001ff0a7819 */ /* 0x000fe40000011608 */
[----:B------:R-:W-:-:S04]  /*13b0*/  SEL R3, RZ, 0x1, !P0 ;  /* 0x00000001ff037807 */ /* 0x000fc80004000000 */
[----:B------:R-:W-:-:S04]  /*13c0*/  LOP3.LUT R3, R3, 0x1, R10, 0xf8, !PT ;  /* 0x0000000103037812 */ /* 0x000fc800078ef80a */
[----:B------:R-:W-:-:S04]  /*13d0*/  LOP3.LUT R3, R3, R8, RZ, 0xc0, !PT ;  /* 0x0000000803037212 */ /* 0x000fc800078ec0ff */
[----:B------:R-:W-:-:S04]  /*13e0*/  IADD3 R3, PT, PT, R10, R3, RZ ;  /* 0x000000030a037210 */ /* 0x000fc80007ffe0ff */
[----:B------:R-:W-:Y:S01]  /*13f0*/  LOP3.LUT R0, R3, R0, RZ, 0xfc, !PT ;  /* 0x0000000003007212 */ /* 0x000fe200078efcff */
[----:B------:R-:W-:Y:S06]  /*1400*/  BRA `(.L_x_9) ;  /* 0x0000000000347947 */ /* 0x000fec0003800000 */
.L_x_8:
[----:B------:R-:W-:-:S04]  /*1410*/  LOP3.LUT R0, R0, 0x80000000, RZ, 0xc0, !PT ;  /* 0x8000000000007812 */ /* 0x000fc800078ec0ff */
[----:B------:R-:W-:Y:S01]  /*1420*/  LOP3.LUT R0, R0, 0x7f800000, RZ, 0xfc, !PT ;  /* 0x7f80000000007812 */ /* 0x000fe200078efcff */
[----:B------:R-:W-:Y:S06]  /*1430*/  BRA `(.L_x_9) ;  /* 0x0000000000287947 */ /* 0x000fec0003800000 */
.L_x_7:
[----:B------:R-:W-:Y:S01]  /*1440*/  LEA R0, R8, R0, 0x17 ;  /* 0x0000000008007211 */ /* 0x000fe200078eb8ff */
[----:B------:R-:W-:Y:S06]  /*1450*/  BRA `(.L_x_9) ;  /* 0x0000000000207947 */ /* 0x000fec0003800000 */
.L_x_6:
[----:B------:R-:W-:-:S04]  /*1460*/  LOP3.LUT R0, R3, 0x80000000, R0, 0x48, !PT ;  /* 0x8000000003007812 */ /* 0x000fc800078e4800 */
[----:B------:R-:W-:Y:S01]  /*1470*/  LOP3.LUT R0, R0, 0x7f800000, RZ, 0xfc, !PT ;  /* 0x7f80000000007812 */ /* 0x000fe200078efcff */
[----:B------:R-:W-:Y:S06]  /*1480*/  BRA `(.L_x_9) ;  /* 0x0000000000147947 */ /* 0x000fec0003800000 */
.L_x_5:
[----:B------:R-:W-:Y:S01]  /*1490*/  LOP3.LUT R0, R3, 0x80000000, R0, 0x48, !PT ;  /* 0x8000000003007812 */ /* 0x000fe200078e4800 */
[----:B------:R-:W-:Y:S06]  /*14a0*/  BRA `(.L_x_9) ;  /* 0x00000000000c7947 */ /* 0x000fec0003800000 */
.L_x_4:
[----:B------:R-:W0:Y:S01]  /*14b0*/  MUFU.RSQ R0, -QNAN ;  /* 0xffc0000000007908 */ /* 0x000e220000001400 */
[----:B------:R-:W-:Y:S05]  /*14c0*/  BRA `(.L_x_9) ;  /* 0x0000000000047947 */ /* 0x000fea0003800000 */
.L_x_3:
[----:B------:R-:W-:-:S07]  /*14d0*/  FADD.FTZ R0, R0, R3 ;  /* 0x0000000300007221 */ /* 0x000fce0000010000 */
.L_x_9:
[----:B------:R-:W-:-:S04]  /*14e0*/  HFMA2 R7, -RZ, RZ, 0, 0 ;  /* 0x00000000ff077431 */ /* 0x000fc800000001ff */
[----:B0-----:R-:W-:Y:S05]  /*14f0*/  RET.REL.NODEC R6 `(_Z10regressionPfS_S_S_) ;  /* 0xffffffe806c07950 */ /* 0x001fea0003c3ffff */
.L_x_10:
[----:B------:R-:W-:-:S00]  /*1500*/  BRA `(.L_x_10) ;  /* 0xfffffffc00fc7947 */ /* 0x000fc0000383ffff */
[----:B------:R-:W-:-:S00]  /*1510*/  NOP ;  /* 0x0000000000007918 */ /* 0x000fc00000000000 */
        /* <DEDUP_REMOVED lines=14> */
.L_x_11:


//--------------------- .nv.shared.reserved.0     --------------------------
	.section	.nv.shared.reserved.0,"aw",@nobits
	.weak		__nv_reservedSMEM_offset_0_alias
	.size		__nv_reservedSMEM_offset_0_alias, 0, 64
	.other		__nv_reservedSMEM_offset_0_alias,@"STO_CUDA_RESERVED_SHARED STV_DEFAULT"
__nv_reservedSMEM_offset_0_alias:
	.zero		0
	.zero		64


//--------------------- .nv.constant0._Z10regressionPfS_S_S_ --------------------------
	.section	.nv.constant0._Z10regressionPfS_S_S_,"a",@progbits
	.sectionflags	@""
	.align	4
.nv.constant0._Z10regressionPfS_S_S_:
	.zero		928


//--------------------- SYMBOLS --------------------------

	.type		.nv.reservedSmem.offset0,@object
	.size		.nv.reservedSmem.offset0,0x4
